	.headerflags	@"EF_CUDA_TEXMODE_UNIFIED EF_CUDA_64BIT_ADDRESS EF_CUDA_ACCELERATORS EF_CUDA_SM90 EF_CUDA_VIRTUAL_SM(EF_CUDA_SM90)"
	.elftype	@"ET_EXEC"


//--------------------- .nv.info                  --------------------------
	.section	.nv.info,"",@"SHT_CUDA_INFO"
	.align	4


	//----- nvinfo : EIATTR_REGCOUNT
	.align		4
        /*0000*/ 	.byte	0x04, 0x2f
        /*0002*/ 	.short	(.L_1 - .L_0)
	.align		4
.L_0:
        /*0004*/ 	.word	index@(triton_poi_fused_12)
        /*0008*/ 	.word	0x0000001e


	//----- nvinfo : EIATTR_MIN_STACK_SIZE
	.align		4
.L_1:
        /*000c*/ 	.byte	0x04, 0x12
        /*000e*/ 	.short	(.L_3 - .L_2)
	.align		4
.L_2:
        /*0010*/ 	.word	index@(triton_poi_fused_12)
        /*0014*/ 	.word	0x00000000


	//----- nvinfo : EIATTR_FRAME_SIZE
	.align		4
.L_3:
        /*0018*/ 	.byte	0x04, 0x11
        /*001a*/ 	.short	(.L_5 - .L_4)
	.align		4
.L_4:
        /*001c*/ 	.word	index@(triton_poi_fused_12)
        /*0020*/ 	.word	0x00000000


	//----- nvinfo : EIATTR_MIN_STACK_SIZE
	.align		4
.L_5:
        /*0024*/ 	.byte	0x04, 0x12
        /*0026*/ 	.short	(.L_7 - .L_6)
	.align		4
.L_6:
        /*0028*/ 	.word	index@(triton_poi_fused_12)
        /*002c*/ 	.word	0x00000000
.L_7:


//--------------------- .nv.info.triton_poi_fused_12 --------------------------
	.section	.nv.info.triton_poi_fused_12,"",@"SHT_CUDA_INFO"
	.sectionflags	@""
	.align	4


	//----- nvinfo : EIATTR_CUDA_API_VERSION
	.align		4
        /*0000*/ 	.byte	0x04, 0x37
        /*0002*/ 	.short	(.L_9 - .L_8)
.L_8:
        /*0004*/ 	.word	0x0000007c


	//----- nvinfo : EIATTR_KPARAM_INFO
	.align		4
.L_9:
        /*0008*/ 	.byte	0x04, 0x17
        /*000a*/ 	.short	(.L_11 - .L_10)
.L_10:
        /*000c*/ 	.word	0x00000000
        /*0010*/ 	.short	0x0003
        /*0012*/ 	.short	0x0014
        /*0014*/ 	.byte	0x00, 0xf0, 0x11, 0x00


	//----- nvinfo : EIATTR_KPARAM_INFO
	.align		4
.L_11:
        /*0018*/ 	.byte	0x04, 0x17
        /*001a*/ 	.short	(.L_13 - .L_12)
.L_12:
        /*001c*/ 	.word	0x00000000
        /*0020*/ 	.short	0x0002
        /*0022*/ 	.short	0x0010
        /*0024*/ 	.byte	0x00, 0xf0, 0x11, 0x00


	//----- nvinfo : EIATTR_KPARAM_INFO
	.align		4
.L_13:
        /*0028*/ 	.byte	0x04, 0x17
        /*002a*/ 	.short	(.L_15 - .L_14)
.L_14:
        /*002c*/ 	.word	0x00000000
        /*0030*/ 	.short	0x0001
        /*0032*/ 	.short	0x0008
        /*0034*/ 	.byte	0x00, 0xf4, 0x21, 0x00


	//----- nvinfo : EIATTR_KPARAM_INFO
	.align		4
.L_15:
        /*0038*/ 	.byte	0x04, 0x17
        /*003a*/ 	.short	(.L_17 - .L_16)
.L_16:
        /*003c*/ 	.word	0x00000000
        /*0040*/ 	.short	0x0000
        /*0042*/ 	.short	0x0000
        /*0044*/ 	.byte	0x00, 0xf4, 0x21, 0x00


	//----- nvinfo : EIATTR_SPARSE_MMA_MASK
	.align		4
.L_17:
        /*0048*/ 	.byte	0x03, 0x50
        /*004a*/ 	.short	0x0000


	//----- nvinfo : EIATTR_MAXREG_COUNT
	.align		4
        /*004c*/ 	.byte	0x03, 0x1b
        /*004e*/ 	.short	0x00ff


	//----- nvinfo : EIATTR_EXIT_INSTR_OFFSETS
	.align		4
        /*0050*/ 	.byte	0x04, 0x1c
        /*0052*/ 	.short	(.L_19 - .L_18)


	//   ....[0]....
.L_18:
        /*0054*/ 	.word	0x00000680


	//   ....[1]....
        /*0058*/ 	.word	0x000006d0


	//----- nvinfo : EIATTR_REQNTID
	.align		4
.L_19:
        /*005c*/ 	.byte	0x04, 0x10
        /*005e*/ 	.short	(.L_21 - .L_20)
.L_20:
        /*0060*/ 	.word	0x00000080
        /*0064*/ 	.word	0x00000001
        /*0068*/ 	.word	0x00000001


	//----- nvinfo : EIATTR_CBANK_PARAM_SIZE
	.align		4
.L_21:
        /*006c*/ 	.byte	0x03, 0x19
        /*006e*/ 	.short	0x0018


	//----- nvinfo : EIATTR_PARAM_CBANK
	.align		4
        /*0070*/ 	.byte	0x04, 0x0a
        /*0072*/ 	.short	(.L_23 - .L_22)
	.align		4
.L_22:
        /*0074*/ 	.word	index@(.nv.constant0.triton_poi_fused_12)
        /*0078*/ 	.short	0x0210
        /*007a*/ 	.short	0x0018


	//----- nvinfo : EIATTR_SW_WAR
	.align		4
.L_23:
        /*007c*/ 	.byte	0x04, 0x36
        /*007e*/ 	.short	(.L_25 - .L_24)
.L_24:
        /*0080*/ 	.word	0x00000008
.L_25:


//--------------------- .nv.callgraph             --------------------------
	.section	.nv.callgraph,"",@"SHT_CUDA_CALLGRAPH"
	.align	4
	.sectionentsize	8
	.align		4
        /*0000*/ 	.word	0x00000000
	.align		4
        /*0004*/ 	.word	0xffffffff
	.align		4
        /*0008*/ 	.word	0x00000000
	.align		4
        /*000c*/ 	.word	0xfffffffe
	.align		4
        /*0010*/ 	.word	0x00000000
	.align		4
        /*0014*/ 	.word	0xfffffffd
	.align		4
        /*0018*/ 	.word	0x00000000
	.align		4
        /*001c*/ 	.word	0xfffffffc


//--------------------- .text.triton_poi_fused_12 --------------------------
	.section	.text.triton_poi_fused_12,"ax",@progbits
	.sectionflags	@"SHF_BARRIERS=1"
	.align	128
        .global         triton_poi_fused_12
        .type           triton_poi_fused_12,@function
        .size           triton_poi_fused_12,(.L_x_1 - triton_poi_fused_12)
        .other          triton_poi_fused_12,@"STO_CUDA_ENTRY STV_DEFAULT"
triton_poi_fused_12:
.text.triton_poi_fused_12:
[----:B------:R-:W0:Y:S01]  /*0000*/  LDC R1, c[0x0][0x28] ;  /* 0x00000a00ff017b82 */ /* 0x000e220000000800 */
[----:B------:R-:W1:Y:S07]  /*0010*/  S2R R15, SR_CTAID.X ;  /* 0x00000000000f7919 */ /* 0x000e6e0000002500 */
[----:B------:R-:W2:Y:S01]  /*0020*/  LDC.64 R16, c[0x0][0x210] ;  /* 0x00008400ff107b82 */ /* 0x000ea20000000a00 */
[----:B------:R-:W-:Y:S01]  /*0030*/  IMAD.MOV.U32 R14, RZ, RZ, RZ ;  /* 0x000000ffff0e7224 */ /* 0x000fe200078e00ff */
[----:B------:R-:W-:Y:S01]  /*0040*/  ULDC.64 UR6, c[0x0][0x208] ;  /* 0x0000820000067ab9 */ /* 0x000fe20000000a00 */
[----:B------:R-:W3:Y:S01]  /*0050*/  S2R R18, SR_TID.X ;  /* 0x0000000000127919 */ /* 0x000ee20000002100 */
[----:B------:R-:W4:Y:S01]  /*0060*/  S2R R19, SR_CTAID.Y ;  /* 0x0000000000137919 */ /* 0x000f220000002600 */
[----:B-1----:R-:W-:Y:S01]  /*0070*/  IMAD.SHL.U32 R15, R15, 0x10, RZ ;  /* 0x000000100f0f7824 */ /* 0x002fe200078e00ff */
[----:B---3--:R-:W-:-:S04]  /*0080*/  SHF.R.U32.HI R0, RZ, 0x4, R18 ;  /* 0x00000004ff007819 */ /* 0x008fc80000011612 */
[----:B------:R-:W-:Y:S01]  /*0090*/  LOP3.LUT R4, R15, 0xf, R18, 0xf8, !PT ;  /* 0x0000000f0f047812 */ /* 0x000fe200078ef812 */
[----:B----4-:R-:W-:Y:S01]  /*00a0*/  IMAD.SHL.U32 R19, R19, 0x40, RZ ;  /* 0x0000004013137824 */ /* 0x010fe200078e00ff */
[----:B------:R-:W-:Y:S02]  /*00b0*/  SGXT.U32 R0, R0, 0x3 ;  /* 0x000000030000781a */ /* 0x000fe40000000000 */
[----:B------:R-:W-:Y:S02]  /*00c0*/  ISETP.GE.AND P0, PT, R4, 0x9, PT ;  /* 0x000000090400780c */ /* 0x000fe40003f06270 */
[----:B------:R-:W-:Y:S02]  /*00d0*/  LOP3.LUT R3, R19, 0x8, R0, 0xfe, !PT ;  /* 0x0000000813037812 */ /* 0x000fe400078efe00 */
[----:B------:R-:W-:Y:S02]  /*00e0*/  LOP3.LUT R2, R19, R0, RZ, 0xfc, !PT ;  /* 0x0000000013027212 */ /* 0x000fe400078efcff */
[C---:B------:R-:W-:Y:S01]  /*00f0*/  ISETP.LT.AND P2, PT, R3.reuse, 0xa200, !P0 ;  /* 0x0000a2000300780c */ /* 0x040fe20004741270 */
[--C-:B------:R-:W-:Y:S01]  /*0100*/  IMAD R3, R3, 0x9, R4.reuse ;  /* 0x0000000903037824 */ /* 0x100fe200078e0204 */
[----:B------:R-:W-:Y:S01]  /*0110*/  LOP3.LUT R6, R19, 0x10, R0, 0xfe, !PT ;  /* 0x0000001013067812 */ /* 0x000fe200078efe00 */
[----:B------:R-:W-:Y:S01]  /*0120*/  IMAD R5, R2, 0x9, R4 ;  /* 0x0000000902057824 */ /* 0x000fe200078e0204 */
[----:B------:R-:W-:-:S02]  /*0130*/  LOP3.LUT R7, R19, 0x18, R0, 0xfe, !PT ;  /* 0x0000001813077812 */ /* 0x000fc400078efe00 */
[----:B------:R-:W-:Y:S01]  /*0140*/  ISETP.LT.AND P1, PT, R2, 0xa200, !P0 ;  /* 0x0000a2000200780c */ /* 0x000fe20004721270 */
[----:B--2---:R-:W-:Y:S01]  /*0150*/  IMAD.WIDE R2, R3, 0x4, R16 ;  /* 0x0000000403027825 */ /* 0x004fe200078e0210 */
[----:B------:R-:W-:Y:S02]  /*0160*/  ISETP.LT.AND P6, PT, R6, 0xa200, !P0 ;  /* 0x0000a2000600780c */ /* 0x000fe400047c1270 */
[----:B------:R-:W-:Y:S02]  /*0170*/  LOP3.LUT R8, R19, 0x20, R0, 0xfe, !PT ;  /* 0x0000002013087812 */ /* 0x000fe400078efe00 */
[----:B------:R-:W-:Y:S01]  /*0180*/  ISETP.LT.AND P5, PT, R7, 0xa200, !P0 ;  /* 0x0000a2000700780c */ /* 0x000fe200047a1270 */
[----:B------:R1:W2:Y:S01]  /*0190*/  @P2 LDG.E.EL R14, desc[UR6][R2.64] ;  /* 0x00000006020e2981 */ /* 0x0002a2000c2e1900 */
[----:B------:R-:W-:Y:S02]  /*01a0*/  LOP3.LUT R4, R19, 0x28, R0, 0xfe, !PT ;  /* 0x0000002813047812 */ /* 0x000fe400078efe00 */
[----:B------:R-:W-:-:S02]  /*01b0*/  LOP3.LUT R6, R19, 0x30, R0, 0xfe, !PT ;  /* 0x0000003013067812 */ /* 0x000fc400078efe00 */
[----:B------:R-:W-:Y:S02]  /*01c0*/  LOP3.LUT R7, R19, 0x38, R0, 0xfe, !PT ;  /* 0x0000003813077812 */ /* 0x000fe400078efe00 */
[----:B------:R-:W-:Y:S02]  /*01d0*/  ISETP.LT.AND P4, PT, R8, 0xa200, !P0 ;  /* 0x0000a2000800780c */ /* 0x000fe40004781270 */
[----:B------:R-:W-:Y:S02]  /*01e0*/  ISETP.LT.AND P3, PT, R4, 0xa200, !P0 ;  /* 0x0000a2000400780c */ /* 0x000fe40004761270 */
[----:B------:R-:W-:Y:S02]  /*01f0*/  ISETP.LT.AND P2, PT, R6, 0xa200, !P0 ;  /* 0x0000a2000600780c */ /* 0x000fe40004741270 */
[----:B------:R-:W-:Y:S01]  /*0200*/  ISETP.LT.AND P0, PT, R7, 0xa200, !P0 ;  /* 0x0000a2000700780c */ /* 0x000fe20004701270 */
[C---:B------:R-:W-:Y:S02]  /*0210*/  VIADD R7, R5.reuse, 0x90 ;  /* 0x0000009005077836 */ /* 0x040fe40000000000 */
[----:B------:R-:W-:-:S02]  /*0220*/  VIADD R9, R5, 0xd8 ;  /* 0x000000d805097836 */ /* 0x000fc40000000000 */
[C---:B------:R-:W-:Y:S02]  /*0230*/  VIADD R11, R5.reuse, 0x120 ;  /* 0x00000120050b7836 */ /* 0x040fe40000000000 */
[C---:B------:R-:W-:Y:S02]  /*0240*/  VIADD R13, R5.reuse, 0x168 ;  /* 0x00000168050d7836 */ /* 0x040fe40000000000 */
[C---:B------:R-:W-:Y:S02]  /*0250*/  VIADD R23, R5.reuse, 0x1b0 ;  /* 0x000001b005177836 */ /* 0x040fe40000000000 */
[C---:B------:R-:W-:Y:S02]  /*0260*/  VIADD R25, R5.reuse, 0x1f8 ;  /* 0x000001f805197836 */ /* 0x040fe40000000000 */
[----:B-1----:R-:W-:-:S04]  /*0270*/  IMAD.WIDE R2, R5, 0x4, R16 ;  /* 0x0000000405027825 */ /* 0x002fc800078e0210 */
[----:B------:R-:W-:-:S04]  /*0280*/  IMAD.WIDE R4, R7, 0x4, R16 ;  /* 0x0000000407047825 */ /* 0x000fc800078e0210 */
[----:B------:R-:W-:-:S04]  /*0290*/  IMAD.WIDE R6, R9, 0x4, R16 ;  /* 0x0000000409067825 */ /* 0x000fc800078e0210 */
[----:B------:R-:W-:Y:S01]  /*02a0*/  IMAD.WIDE R8, R11, 0x4, R16 ;  /* 0x000000040b087825 */ /* 0x000fe200078e0210 */
[----:B------:R-:W-:-:S03]  /*02b0*/  CS2R R20, SRZ ;  /* 0x0000000000147805 */ /* 0x000fc6000001ff00 */
[----:B------:R-:W-:-:S03]  /*02c0*/  IMAD.WIDE R10, R13, 0x4, R16 ;  /* 0x000000040d0a7825 */ /* 0x000fc600078e0210 */
[----:B------:R1:W3:Y:S01]  /*02d0*/  @P6 LDG.E.EL R20, desc[UR6][R4.64] ;  /* 0x0000000604146981 */ /* 0x0002e2000c2e1900 */
[--C-:B------:R-:W-:Y:S01]  /*02e0*/  IMAD.WIDE R12, R23, 0x4, R16.reuse ;  /* 0x00000004170c7825 */ /* 0x100fe200078e0210 */
[----:B------:R-:W-:Y:S02]  /*02f0*/  CS2R R22, SRZ ;  /* 0x0000000000167805 */ /* 0x000fe4000001ff00 */
[----:B------:R-:W4:Y:S01]  /*0300*/  @P5 LDG.E.EL R21, desc[UR6][R6.64] ;  /* 0x0000000606155981 */ /* 0x000f22000c2e1900 */
[----:B------:R-:W-:Y:S01]  /*0310*/  IMAD.WIDE R16, R25, 0x4, R16 ;  /* 0x0000000419107825 */ /* 0x000fe200078e0210 */
[----:B------:R-:W-:Y:S02]  /*0320*/  CS2R R24, SRZ ;  /* 0x0000000000187805 */ /* 0x000fe4000001ff00 */
[----:B------:R-:W5:Y:S01]  /*0330*/  @P4 LDG.E.EL R22, desc[UR6][R8.64] ;  /* 0x0000000608164981 */ /* 0x000f62000c2e1900 */
[----:B------:R-:W-:-:S03]  /*0340*/  IMAD.MOV.U32 R26, RZ, RZ, RZ ;  /* 0x000000ffff1a7224 */ /* 0x000fc600078e00ff */
[----:B------:R-:W5:Y:S04]  /*0350*/  @P3 LDG.E.EL R24, desc[UR6][R10.64] ;  /* 0x000000060a183981 */ /* 0x000f68000c2e1900 */
[----:B------:R1:W5:Y:S04]  /*0360*/  @P2 LDG.E.EL R23, desc[UR6][R12.64] ;  /* 0x000000060c172981 */ /* 0x000368000c2e1900 */
[----:B------:R1:W5:Y:S04]  /*0370*/  @P1 LDG.E.EL R25, desc[UR6][R2.64] ;  /* 0x0000000602191981 */ /* 0x000368000c2e1900 */
[----:B------:R-:W5:Y:S01]  /*0380*/  @P0 LDG.E.EL R26, desc[UR6][R16.64] ;  /* 0x00000006101a0981 */ /* 0x000f62000c2e1900 */
[----:B------:R-:W1:Y:S01]  /*0390*/  S2R R27, SR_TID.X ;  /* 0x00000000001b7919 */ /* 0x000e620000002100 */
[----:B------:R-:W1:Y:S01]  /*03a0*/  S2UR UR5, SR_CgaCtaId ;  /* 0x00000000000579c3 */ /* 0x000e620000008800 */
[----:B------:R-:W-:-:S02]  /*03b0*/  UMOV UR4, 0x400 ;  /* 0x0000040000047882 */ /* 0x000fc40000000000 */
[----:B01----:R-:W-:Y:S01]  /*03c0*/  UPRMT UR4, UR5, 0x654, UR4 ;  /* 0x0000065405047896 */ /* 0x003fe20008000004 */
[----:B------:R-:W-:Y:S01]  /*03d0*/  IMAD.SHL.U32 R4, R27, 0x40, RZ ;  /* 0x000000401b047824 */ /* 0x000fe200078e00ff */
[----:B------:R-:W-:-:S04]  /*03e0*/  SHF.R.U32.HI R5, RZ, 0x4, R27 ;  /* 0x00000004ff057819 */ /* 0x000fc8000001161b */
[----:B------:R-:W-:Y:S02]  /*03f0*/  SGXT.U32 R5, R5, 0x3 ;  /* 0x000000030505781a */ /* 0x000fe40000000000 */
[----:B------:R-:W-:-:S04]  /*0400*/  LOP3.LUT R4, R4, 0x3c0, RZ, 0xc0, !PT ;  /* 0x000003c004047812 */ /* 0x000fc800078ec0ff */
[C---:B------:R-:W-:Y:S02]  /*0410*/  LOP3.LUT R5, R4.reuse, R5, RZ, 0xfc, !PT ;  /* 0x0000000504057212 */ /* 0x040fe400078efcff */
[----:B------:R-:W-:-:S05]  /*0420*/  LEA.HI R4, R4, UR4, RZ, 0x1e ;  /* 0x0000000404047c11 */ /* 0x000fca000f8ff0ff */
[----:B------:R-:W-:Y:S01]  /*0430*/  IMAD R13, R5, 0x4, R4 ;  /* 0x00000004050d7824 */ /* 0x000fe200078e0204 */
[C---:B------:R-:W-:Y:S01]  /*0440*/  LOP3.LUT R2, R27.reuse, 0x70, RZ, 0xc0, !PT ;  /* 0x000000701b027812 */ /* 0x040fe200078ec0ff */
[----:B------:R-:W-:-:S04]  /*0450*/  IMAD.SHL.U32 R8, R27, 0x4, RZ ;  /* 0x000000041b087824 */ /* 0x000fc800078e00ff */
[----:B------:R-:W-:Y:S01]  /*0460*/  VIADD R3, R2, UR4 ;  /* 0x0000000402037c36 */ /* 0x000fe20008000000 */
[----:B------:R-:W-:-:S05]  /*0470*/  LOP3.LUT R8, R8, 0x1fc, RZ, 0xc0, !PT ;  /* 0x000001fc08087812 */ /* 0x000fca00078ec0ff */
[----:B------:R-:W-:Y:S02]  /*0480*/  IMAD R4, R8, 0x4, R3 ;  /* 0x0000000408047824 */ /* 0x000fe400078e0203 */
[----:B------:R-:W-:Y:S01]  /*0490*/  IMAD.SHL.U32 R18, R18, 0x4, RZ ;  /* 0x0000000412127824 */ /* 0x000fe200078e00ff */
[----:B------:R-:W0:Y:S04]  /*04a0*/  LDC.64 R2, c[0x0][0x218] ;  /* 0x00008600ff027b82 */ /* 0x000e280000000a00 */
[----:B------:R-:W-:-:S05]  /*04b0*/  LOP3.LUT R18, R19, 0x3c, R18, 0xf8, !PT ;  /* 0x0000003c13127812 */ /* 0x000fca00078ef812 */
[----:B------:R-:W-:-:S05]  /*04c0*/  IMAD.HI R9, R18, 0x38e38e39, RZ ;  /* 0x38e38e3912097827 */ /* 0x000fca00078e02ff */
[----:B------:R-:W-:-:S04]  /*04d0*/  SHF.R.U32.HI R10, RZ, 0x1f, R9 ;  /* 0x0000001fff0a7819 */ /* 0x000fc80000011609 */
[----:B------:R-:W-:Y:S02]  /*04e0*/  LEA.HI.SX32 R11, R9, R10, 0x1b ;  /* 0x0000000a090b7211 */ /* 0x000fe400078fdaff */
[----:B------:R-:W-:Y:S02]  /*04f0*/  LOP3.LUT R10, R8, 0x200, RZ, 0xfc, !PT ;  /* 0x00000200080a7812 */ /* 0x000fe400078efcff */
[----:B------:R-:W-:Y:S01]  /*0500*/  ISETP.GE.AND P0, PT, R18, 0xa200, PT ;  /* 0x0000a2001200780c */ /* 0x000fe20003f06270 */
[----:B------:R-:W-:Y:S01]  /*0510*/  IMAD R18, R11, -0x90, R18 ;  /* 0xffffff700b127824 */ /* 0x000fe200078e0212 */
[----:B------:R-:W-:Y:S02]  /*0520*/  LOP3.LUT R9, R15, R0, RZ, 0xfc, !PT ;  /* 0x000000000f097212 */ /* 0x000fe400078efcff */
[----:B------:R-:W-:Y:S02]  /*0530*/  LOP3.LUT R0, R15, 0x8, R0, 0xfe, !PT ;  /* 0x000000080f007812 */ /* 0x000fe400078efe00 */
[----:B------:R-:W-:Y:S01]  /*0540*/  SHF.R.U32.HI R10, RZ, 0x2, R10 ;  /* 0x00000002ff0a7819 */ /* 0x000fe2000001160a */
[----:B------:R-:W-:Y:S01]  /*0550*/  IMAD R18, R11, 0x510, R18 ;  /* 0x000005100b127824 */ /* 0x000fe200078e0212 */
[----:B------:R-:W-:-:S02]  /*0560*/  ISETP.LT.AND P1, PT, R9, 0x9, !P0 ;  /* 0x000000090900780c */ /* 0x000fc40004721270 */
[----:B------:R-:W-:Y:S02]  /*0570*/  ISETP.LT.AND P0, PT, R0, 0x9, !P0 ;  /* 0x000000090000780c */ /* 0x000fe40004701270 */
[----:B------:R-:W-:Y:S01]  /*0580*/  LOP3.LUT R10, R10, 0xf0, RZ, 0xc0, !PT ;  /* 0x000000f00a0a7812 */ /* 0x000fe200078ec0ff */
[----:B------:R-:W-:-:S04]  /*0590*/  IMAD R11, R9, 0x90, R18 ;  /* 0x00000090090b7824 */ /* 0x000fc800078e0212 */
[----:B------:R-:W-:Y:S02]  /*05a0*/  VIADD R9, R10, UR4 ;  /* 0x000000040a097c36 */ /* 0x000fe40008000000 */
[----:B0-----:R-:W-:-:S04]  /*05b0*/  IMAD.WIDE R10, R11, 0x4, R2 ;  /* 0x000000040b0a7825 */ /* 0x001fc800078e0202 */
[----:B------:R-:W-:Y:S01]  /*05c0*/  IMAD R9, R8, 0x4, R9 ;  /* 0x0000000408097824 */ /* 0x000fe200078e0209 */
[----:B--2---:R-:W-:Y:S04]  /*05d0*/  STS [R13+0x20], R14 ;  /* 0x0000200e0d007388 */ /* 0x004fe80000000800 */
[----:B---3--:R-:W-:Y:S04]  /*05e0*/  STS [R13+0x40], R20 ;  /* 0x000040140d007388 */ /* 0x008fe80000000800 */
[----:B----4-:R-:W-:Y:S04]  /*05f0*/  STS [R13+0x60], R21 ;  /* 0x000060150d007388 */ /* 0x010fe80000000800 */
[----:B-----5:R-:W-:Y:S04]  /*0600*/  STS [R13+0x80], R22 ;  /* 0x000080160d007388 */ /* 0x020fe80000000800 */
[----:B------:R-:W-:Y:S04]  /*0610*/  STS [R13+0xa0], R24 ;  /* 0x0000a0180d007388 */ /* 0x000fe80000000800 */
[----:B------:R-:W-:Y:S04]  /*0620*/  STS [R13+0xc0], R23 ;  /* 0x0000c0170d007388 */ /* 0x000fe80000000800 */
[----:B------:R-:W-:Y:S04]  /*0630*/  STS [R13], R25 ;  /* 0x000000190d007388 */ /* 0x000fe80000000800 */
[----:B------:R-:W-:Y:S01]  /*0640*/  STS [R13+0xe0], R26 ;  /* 0x0000e01a0d007388 */ /* 0x000fe20000000800 */
[----:B------:R-:W-:Y:S06]  /*0650*/  BAR.SYNC.DEFER_BLOCKING 0x0 ;  /* 0x0000000000007b1d */ /* 0x000fec0000010000 */
[----:B------:R-:W0:Y:S04]  /*0660*/  LDS.128 R4, [R4] ;  /* 0x0000000004047984 */ /* 0x000e280000000c00 */
[----:B0-----:R0:W-:Y:S02]  /*0670*/  @P1 STG.E.128 desc[UR6][R10.64], R4 ;  /* 0x000000040a001986 */ /* 0x0011e4000c101d06 */
[----:B0-----:R-:W-:Y:S05]  /*0680*/  @!P0 EXIT ;  /* 0x000000000000894d */ /* 0x001fea0003800000 */
[----:B0-----:R-:W0:Y:S01]  /*0690*/  LDS.128 R8, [R9+0x800] ;  /* 0x0008000009087984 */ /* 0x001e220000000c00 */
[----:B------:R-:W-:-:S04]  /*06a0*/  IMAD R5, R0, 0x90, R18 ;  /* 0x0000009000057824 */ /* 0x000fc800078e0212 */
[----:B------:R-:W-:-:S05]  /*06b0*/  IMAD.WIDE R2, R5, 0x4, R2 ;  /* 0x0000000405027825 */ /* 0x000fca00078e0202 */
[----:B0-----:R-:W-:Y:S01]  /*06c0*/  STG.E.128 desc[UR6][R2.64], R8 ;  /* 0x0000000802007986 */ /* 0x001fe2000c101d06 */
[----:B------:R-:W-:Y:S05]  /*06d0*/  EXIT ;  /* 0x000000000000794d */ /* 0x000fea0003800000 */
.L_x_0:
[----:B------:R-:W-:-:S00]  /*06e0*/  BRA `(.L_x_0) ;  /* 0xfffffffc00fc7947 */ /* 0x000fc0000383ffff */
[----:B------:R-:W-:-:S00]  /*06f0*/  NOP ;  /* 0x0000000000007918 */ /* 0x000fc00000000000 */
        /* <DEDUP_REMOVED lines=8> */
.L_x_1:


//--------------------- .nv.shared.triton_poi_fused_12 --------------------------
	.section	.nv.shared.triton_poi_fused_12,"aw",@nobits
	.sectionflags	@""
	.align	16
	.zero		1024


//--------------------- .nv.constant0.triton_poi_fused_12 --------------------------
	.section	.nv.constant0.triton_poi_fused_12,"a",@progbits
	.sectionflags	@""
	.align	4
.nv.constant0.triton_poi_fused_12:
	.zero		552
